	.headerflags	@"EF_CUDA_TEXMODE_UNIFIED EF_CUDA_64BIT_ADDRESS EF_CUDA_ACCELERATORS EF_CUDA_SM90 EF_CUDA_VIRTUAL_SM(EF_CUDA_SM90)"
	.elftype	@"ET_EXEC"


//--------------------- .nv.info                  --------------------------
	.section	.nv.info,"",@"SHT_CUDA_INFO"
	.align	4


	//----- nvinfo : EIATTR_REGCOUNT
	.align		4
        /*0000*/ 	.byte	0x04, 0x2f
        /*0002*/ 	.short	(.L_3 - .L_2)
	.align		4
.L_2:
        /*0004*/ 	.word	index@(triton_poi_fused__native_batch_norm_legit_no_training_max_pool2d_with_indices_mul_sigmoid_25)
        /*0008*/ 	.word	0x00000011


	//----- nvinfo : EIATTR_MIN_STACK_SIZE
	.align		4
.L_3:
        /*000c*/ 	.byte	0x04, 0x12
        /*000e*/ 	.short	(.L_5 - .L_4)
	.align		4
.L_4:
        /*0010*/ 	.word	index@(triton_poi_fused__native_batch_norm_legit_no_training_max_pool2d_with_indices_mul_sigmoid_25)
        /*0014*/ 	.word	0x00000000


	//----- nvinfo : EIATTR_FRAME_SIZE
	.align		4
.L_5:
        /*0018*/ 	.byte	0x04, 0x11
        /*001a*/ 	.short	(.L_7 - .L_6)
	.align		4
.L_6:
        /*001c*/ 	.word	index@(triton_poi_fused__native_batch_norm_legit_no_training_max_pool2d_with_indices_mul_sigmoid_25)
        /*0020*/ 	.word	0x00000000


	//----- nvinfo : EIATTR_MIN_STACK_SIZE
	.align		4
.L_7:
        /*0024*/ 	.byte	0x04, 0x12
        /*0026*/ 	.short	(.L_9 - .L_8)
	.align		4
.L_8:
        /*0028*/ 	.word	index@(triton_poi_fused__native_batch_norm_legit_no_training_max_pool2d_with_indices_mul_sigmoid_25)
        /*002c*/ 	.word	0x00000000
.L_9:


//--------------------- .nv.info.triton_poi_fused__native_batch_norm_legit_no_training_max_pool2d_with_indices_mul_sigmoid_25 --------------------------
	.section	.nv.info.triton_poi_fused__native_batch_norm_legit_no_training_max_pool2d_with_indices_mul_sigmoid_25,"",@"SHT_CUDA_INFO"
	.sectionflags	@""
	.align	4


	//----- nvinfo : EIATTR_CUDA_API_VERSION
	.align		4
        /*0000*/ 	.byte	0x04, 0x37
        /*0002*/ 	.short	(.L_11 - .L_10)
.L_10:
        /*0004*/ 	.word	0x0000007c


	//----- nvinfo : EIATTR_KPARAM_INFO
	.align		4
.L_11:
        /*0008*/ 	.byte	0x04, 0x17
        /*000a*/ 	.short	(.L_13 - .L_12)
.L_12:
        /*000c*/ 	.word	0x00000000
        /*0010*/ 	.short	0x0007
        /*0012*/ 	.short	0x0038
        /*0014*/ 	.byte	0x00, 0xf0, 0x11, 0x00


	//----- nvinfo : EIATTR_KPARAM_INFO
	.align		4
.L_13:
        /*0018*/ 	.byte	0x04, 0x17
        /*001a*/ 	.short	(.L_15 - .L_14)
.L_14:
        /*001c*/ 	.word	0x00000000
        /*0020*/ 	.short	0x0006
        /*0022*/ 	.short	0x0030
        /*0024*/ 	.byte	0x00, 0xf4, 0x21, 0x00


	//----- nvinfo : EIATTR_KPARAM_INFO
	.align		4
.L_15:
        /*0028*/ 	.byte	0x04, 0x17
        /*002a*/ 	.short	(.L_17 - .L_16)
.L_16:
        /*002c*/ 	.word	0x00000000
        /*0030*/ 	.short	0x0005
        /*0032*/ 	.short	0x0028
        /*0034*/ 	.byte	0x00, 0xf4, 0x21, 0x00


	//----- nvinfo : EIATTR_KPARAM_INFO
	.align		4
.L_17:
        /*0038*/ 	.byte	0x04, 0x17
        /*003a*/ 	.short	(.L_19 - .L_18)
.L_18:
        /*003c*/ 	.word	0x00000000
        /*0040*/ 	.short	0x0004
        /*0042*/ 	.short	0x0020
        /*0044*/ 	.byte	0x00, 0xf4, 0x21, 0x00


	//----- nvinfo : EIATTR_KPARAM_INFO
	.align		4
.L_19:
        /*0048*/ 	.byte	0x04, 0x17
        /*004a*/ 	.short	(.L_21 - .L_20)
.L_20:
        /*004c*/ 	.word	0x00000000
        /*0050*/ 	.short	0x0003
        /*0052*/ 	.short	0x0018
        /*0054*/ 	.byte	0x00, 0xf4, 0x21, 0x00


	//----- nvinfo : EIATTR_KPARAM_INFO
	.align		4
.L_21:
        /*0058*/ 	.byte	0x04, 0x17
        /*005a*/ 	.short	(.L_23 - .L_22)
.L_22:
        /*005c*/ 	.word	0x00000000
        /*0060*/ 	.short	0x0002
        /*0062*/ 	.short	0x0010
        /*0064*/ 	.byte	0x00, 0xf4, 0x21, 0x00


	//----- nvinfo : EIATTR_KPARAM_INFO
	.align		4
.L_23:
        /*0068*/ 	.byte	0x04, 0x17
        /*006a*/ 	.short	(.L_25 - .L_24)
.L_24:
        /*006c*/ 	.word	0x00000000
        /*0070*/ 	.short	0x0001
        /*0072*/ 	.short	0x0008
        /*0074*/ 	.byte	0x00, 0xf4, 0x21, 0x00


	//----- nvinfo : EIATTR_KPARAM_INFO
	.align		4
.L_25:
        /*0078*/ 	.byte	0x04, 0x17
        /*007a*/ 	.short	(.L_27 - .L_26)
.L_26:
        /*007c*/ 	.word	0x00000000
        /*0080*/ 	.short	0x0000
        /*0082*/ 	.short	0x0000
        /*0084*/ 	.byte	0x00, 0xf4, 0x21, 0x00


	//----- nvinfo : EIATTR_SPARSE_MMA_MASK
	.align		4
.L_27:
        /*0088*/ 	.byte	0x03, 0x50
        /*008a*/ 	.short	0x0000


	//----- nvinfo : EIATTR_MAXREG_COUNT
	.align		4
        /*008c*/ 	.byte	0x03, 0x1b
        /*008e*/ 	.short	0x00ff


	//----- nvinfo : EIATTR_EXIT_INSTR_OFFSETS
	.align		4
        /*0090*/ 	.byte	0x04, 0x1c
        /*0092*/ 	.short	(.L_29 - .L_28)


	//   ....[0]....
.L_28:
        /*0094*/ 	.word	0x00000570


	//----- nvinfo : EIATTR_REQNTID
	.align		4
.L_29:
        /*0098*/ 	.byte	0x04, 0x10
        /*009a*/ 	.short	(.L_31 - .L_30)
.L_30:
        /*009c*/ 	.word	0x00000080
        /*00a0*/ 	.word	0x00000001
        /*00a4*/ 	.word	0x00000001


	//----- nvinfo : EIATTR_CBANK_PARAM_SIZE
	.align		4
.L_31:
        /*00a8*/ 	.byte	0x03, 0x19
        /*00aa*/ 	.short	0x003c


	//----- nvinfo : EIATTR_PARAM_CBANK
	.align		4
        /*00ac*/ 	.byte	0x04, 0x0a
        /*00ae*/ 	.short	(.L_33 - .L_32)
	.align		4
.L_32:
        /*00b0*/ 	.word	index@(.nv.constant0.triton_poi_fused__native_batch_norm_legit_no_training_max_pool2d_with_indices_mul_sigmoid_25)
        /*00b4*/ 	.short	0x0210
        /*00b6*/ 	.short	0x003c


	//----- nvinfo : EIATTR_SW_WAR
	.align		4
.L_33:
        /*00b8*/ 	.byte	0x04, 0x36
        /*00ba*/ 	.short	(.L_35 - .L_34)
.L_34:
        /*00bc*/ 	.word	0x00000008
.L_35:


//--------------------- .nv.callgraph             --------------------------
	.section	.nv.callgraph,"",@"SHT_CUDA_CALLGRAPH"
	.align	4
	.sectionentsize	8
	.align		4
        /*0000*/ 	.word	0x00000000
	.align		4
        /*0004*/ 	.word	0xffffffff
	.align		4
        /*0008*/ 	.word	0x00000000
	.align		4
        /*000c*/ 	.word	0xfffffffe
	.align		4
        /*0010*/ 	.word	0x00000000
	.align		4
        /*0014*/ 	.word	0xfffffffd
	.align		4
        /*0018*/ 	.word	0x00000000
	.align		4
        /*001c*/ 	.word	0xfffffffc


//--------------------- .nv.constant4             --------------------------
	.section	.nv.constant4,"a",@progbits
	.align	8
	.align		8
.nv.constant4:
        /*0000*/ 	.dword	_$_str
	.align		8
        /*0008*/ 	.dword	_$_str_$_2


//--------------------- .text.triton_poi_fused__native_batch_norm_legit_no_training_max_pool2d_with_indices_mul_sigmoid_25 --------------------------
	.section	.text.triton_poi_fused__native_batch_norm_legit_no_training_max_pool2d_with_indices_mul_sigmoid_25,"ax",@progbits
	.align	128
        .global         triton_poi_fused__native_batch_norm_legit_no_training_max_pool2d_with_indices_mul_sigmoid_25
        .type           triton_poi_fused__native_batch_norm_legit_no_training_max_pool2d_with_indices_mul_sigmoid_25,@function
        .size           triton_poi_fused__native_batch_norm_legit_no_training_max_pool2d_with_indices_mul_sigmoid_25,(.L_x_1 - triton_poi_fused__native_batch_norm_legit_no_training_max_pool2d_with_indices_mul_sigmoid_25)
        .other          triton_poi_fused__native_batch_norm_legit_no_training_max_pool2d_with_indices_mul_sigmoid_25,@"STO_CUDA_ENTRY STV_DEFAULT"
triton_poi_fused__native_batch_norm_legit_no_training_max_pool2d_with_indices_mul_sigmoid_25:
.text.triton_poi_fused__native_batch_norm_legit_no_training_max_pool2d_with_indices_mul_sigmoid_25:
[----:B------:R-:W-:Y:S01]  /*0000*/  LDC R1, c[0x0][0x28] ;  /* 0x00000a00ff017b82 */ /* 0x000fe20000000800 */
[----:B------:R-:W1:Y:S07]  /*0010*/  S2R R0, SR_TID.X ;  /* 0x0000000000007919 */ /* 0x000e6e0000002100 */
[----:B------:R-:W2:Y:S01]  /*0020*/  LDC.64 R2, c[0x0][0x228] ;  /* 0x00008a00ff027b82 */ /* 0x000ea20000000a00 */
[----:B------:R-:W-:Y:S01]  /*0030*/  ULDC.64 UR4, c[0x0][0x208] ;  /* 0x0000820000047ab9 */ /* 0x000fe20000000a00 */
[----:B------:R-:W-:Y:S01]  /*0040*/  ULDC.64 UR6, c[0x0][0x240] ;  /* 0x0000900000067ab9 */ /* 0x000fe20000000a00 */
[----:B------:R-:W3:Y:S05]  /*0050*/  S2R R7, SR_CTAID.X ;  /* 0x0000000000077919 */ /* 0x000eea0000002500 */
[----:B------:R-:W4:Y:S08]  /*0060*/  LDC.64 R8, c[0x0][0x230] ;  /* 0x00008c00ff087b82 */ /* 0x000f300000000a00 */
[----:B------:R-:W5:Y:S01]  /*0070*/  LDC.64 R10, c[0x0][0x238] ;  /* 0x00008e00ff0a7b82 */ /* 0x000f620000000a00 */
[----:B-1----:R-:W-:-:S02]  /*0080*/  SHF.L.U32 R0, R0, 0x1, RZ ;  /* 0x0000000100007819 */ /* 0x002fc400000006ff */
[----:B---3--:R-:W-:Y:S02]  /*0090*/  SHF.R.S32.HI R5, RZ, 0x17, R7 ;  /* 0x00000017ff057819 */ /* 0x008fe40000011407 */
[----:B------:R-:W-:Y:S02]  /*00a0*/  LOP3.LUT R0, R0, 0xfe, RZ, 0xc0, !PT ;  /* 0x000000fe00007812 */ /* 0x000fe400078ec0ff */
[----:B------:R-:W-:Y:S02]  /*00b0*/  SGXT R5, R5, 0x1 ;  /* 0x000000010505781a */ /* 0x000fe40000000200 */
[----:B------:R-:W-:Y:S02]  /*00c0*/  LEA R0, R7, R0, 0x8 ;  /* 0x0000000007007211 */ /* 0x000fe400078e40ff */
[----:B------:R-:W1:Y:S02]  /*00d0*/  LDC.64 R6, c[0x0][0x220] ;  /* 0x00008800ff067b82 */ /* 0x000e640000000a00 */
[----:B------:R-:W-:-:S04]  /*00e0*/  LEA.HI R5, R5, R0, RZ, 0xb ;  /* 0x0000000005057211 */ /* 0x000fc800078f58ff */
[----:B------:R-:W-:-:S04]  /*00f0*/  LOP3.LUT R5, R5, 0xfffff800, RZ, 0xc0, !PT ;  /* 0xfffff80005057812 */ /* 0x000fc800078ec0ff */
[----:B------:R-:W-:Y:S02]  /*0100*/  IADD3 R13, R0, -R5, RZ ;  /* 0x80000005000d7210 */ /* 0x000fe40007ffe0ff */
[----:B------:R-:W3:Y:S03]  /*0110*/  LDC.64 R4, c[0x0][0x218] ;  /* 0x00008600ff047b82 */ /* 0x000ee60000000a00 */
[----:B--2---:R-:W-:-:S06]  /*0120*/  IMAD.WIDE R2, R13, 0x4, R2 ;  /* 0x000000040d027825 */ /* 0x004fcc00078e0202 */
[----:B------:R-:W2:Y:S01]  /*0130*/  LDG.E.EL.64 R2, desc[UR4][R2.64] ;  /* 0x0000000402027981 */ /* 0x000ea2000c2e1b00 */
[----:B-1----:R-:W-:-:S04]  /*0140*/  IMAD.WIDE R6, R13, 0x4, R6 ;  /* 0x000000040d067825 */ /* 0x002fc800078e0206 */
[C---:B----4-:R-:W-:Y:S02]  /*0150*/  IMAD.WIDE R8, R13.reuse, 0x4, R8 ;  /* 0x000000040d087825 */ /* 0x050fe400078e0208 */
[----:B------:R-:W4:Y:S02]  /*0160*/  LDG.E.EL.64 R6, desc[UR4][R6.64] ;  /* 0x0000000406067981 */ /* 0x000f24000c2e1b00 */
[----:B-----5:R-:W-:Y:S02]  /*0170*/  IMAD.WIDE R10, R13, 0x4, R10 ;  /* 0x000000040d0a7825 */ /* 0x020fe400078e020a */
[----:B------:R-:W5:Y:S02]  /*0180*/  LDG.E.EL.64 R8, desc[UR4][R8.64] ;  /* 0x0000000408087981 */ /* 0x000f64000c2e1b00 */
[----:B---3--:R-:W-:Y:S02]  /*0190*/  IMAD.WIDE R4, R0, 0x4, R4 ;  /* 0x0000000400047825 */ /* 0x008fe400078e0204 */
[----:B------:R-:W5:Y:S04]  /*01a0*/  LDG.E.EL.64 R10, desc[UR4][R10.64] ;  /* 0x000000040a0a7981 */ /* 0x000f68000c2e1b00 */
[----:B------:R-:W4:Y:S01]  /*01b0*/  LDG.E.64 R4, desc[UR4][R4.64] ;  /* 0x0000000404047981 */ /* 0x000f22000c1e1b00 */
[----:B--2---:R-:W-:Y:S01]  /*01c0*/  FADD R2, R2, 0.0010000000474974513054 ;  /* 0x3a83126f02027421 */ /* 0x004fe20000000000 */
[----:B------:R-:W-:-:S03]  /*01d0*/  FADD R3, R3, 0.0010000000474974513054 ;  /* 0x3a83126f03037421 */ /* 0x000fc60000000000 */
[----:B------:R-:W1:Y:S08]  /*01e0*/  MUFU.SQRT R12, R2 ;  /* 0x00000002000c7308 */ /* 0x000e700000002000 */
[----:B------:R-:W2:Y:S01]  /*01f0*/  MUFU.SQRT R13, R3 ;  /* 0x00000003000d7308 */ /* 0x000ea20000002000 */
[C---:B-1----:R-:W-:Y:S02]  /*0200*/  FSETP.GT.AND P0, PT, R12.reuse, 8.50705917302346158658e+37, PT ;  /* 0x7e8000000c00780b */ /* 0x042fe40003f04000 */
[----:B------:R-:W-:-:S02]  /*0210*/  FSETP.GEU.AND P2, PT, R12, 1.175494350822287508e-38, PT ;  /* 0x008000000c00780b */ /* 0x000fc40003f4e000 */
[C---:B--2---:R-:W-:Y:S02]  /*0220*/  FSETP.GT.AND P1, PT, R13.reuse, 8.50705917302346158658e+37, PT ;  /* 0x7e8000000d00780b */ /* 0x044fe40003f24000 */
[----:B------:R-:W-:-:S07]  /*0230*/  FSETP.GEU.AND P3, PT, R13, 1.175494350822287508e-38, PT ;  /* 0x008000000d00780b */ /* 0x000fce0003f6e000 */
[----:B------:R-:W-:Y:S01]  /*0240*/  @P0 FMUL R12, R12, 0.25 ;  /* 0x3e8000000c0c0820 */ /* 0x000fe20000400000 */
[----:B------:R-:W-:-:S03]  /*0250*/  HFMA2.MMA R2, -RZ, RZ, 1.625, 0 ;  /* 0x3e800000ff027435 */ /* 0x000fc600000001ff */
[----:B------:R-:W-:Y:S01]  /*0260*/  @!P2 FMUL R12, R12, 16777216 ;  /* 0x4b8000000c0ca820 */ /* 0x000fe20000400000 */
[----:B------:R-:W-:-:S04]  /*0270*/  @P1 FMUL R13, R13, 0.25 ;  /* 0x3e8000000d0d1820 */ /* 0x000fc80000400000 */
[----:B------:R-:W-:Y:S01]  /*0280*/  @!P3 FMUL R13, R13, 16777216 ;  /* 0x4b8000000d0db820 */ /* 0x000fe20000400000 */
[----:B------:R-:W1:Y:S01]  /*0290*/  MUFU.RCP R12, R12 ;  /* 0x0000000c000c7308 */ /* 0x000e620000001000 */
[----:B------:R-:W-:-:S07]  /*02a0*/  FSEL R3, R2, 1, P0 ;  /* 0x3f80000002037808 */ /* 0x000fce0000000000 */
[----:B------:R-:W2:Y:S01]  /*02b0*/  MUFU.RCP R13, R13 ;  /* 0x0000000d000d7308 */ /* 0x000ea20000001000 */
[----:B------:R-:W-:Y:S01]  /*02c0*/  FSEL R14, R2, 1, P1 ;  /* 0x3f800000020e7808 */ /* 0x000fe20000800000 */
[----:B------:R-:W-:-:S04]  /*02d0*/  @!P2 FMUL R3, R3, 16777216 ;  /* 0x4b8000000303a820 */ /* 0x000fc80000400000 */
[----:B------:R-:W-:Y:S01]  /*02e0*/  @!P3 FMUL R14, R14, 16777216 ;  /* 0x4b8000000e0eb820 */ /* 0x000fe20000400000 */
[----:B----4-:R-:W-:Y:S01]  /*02f0*/  FADD R4, R4, -R6 ;  /* 0x8000000604047221 */ /* 0x010fe20000000000 */
[----:B-1----:R-:W-:Y:S01]  /*0300*/  FMUL R3, R12, R3 ;  /* 0x000000030c037220 */ /* 0x002fe20000400000 */
[----:B------:R-:W-:Y:S01]  /*0310*/  FADD R5, R5, -R7 ;  /* 0x8000000705057221 */ /* 0x000fe20000000000 */
[----:B--2---:R-:W-:Y:S02]  /*0320*/  FMUL R14, R13, R14 ;  /* 0x0000000e0d0e7220 */ /* 0x004fe40000400000 */
[----:B------:R-:W-:Y:S02]  /*0330*/  FMUL R3, R4, R3 ;  /* 0x0000000304037220 */ /* 0x000fe40000400000 */
[----:B------:R-:W-:Y:S02]  /*0340*/  FMUL R14, R5, R14 ;  /* 0x0000000e050e7220 */ /* 0x000fe40000400000 */
[----:B-----5:R-:W-:-:S02]  /*0350*/  FFMA R8, R8, R3, R10 ;  /* 0x0000000308087223 */ /* 0x020fc4000000000a */
[----:B------:R-:W-:Y:S02]  /*0360*/  FFMA R9, R9, R14, R11 ;  /* 0x0000000e09097223 */ /* 0x000fe4000000000b */
[----:B------:R-:W-:Y:S02]  /*0370*/  FADD R3, RZ, -R8 ;  /* 0x80000008ff037221 */ /* 0x000fe40000000000 */
[----:B------:R-:W-:Y:S02]  /*0380*/  FADD R4, RZ, -R9 ;  /* 0x80000009ff047221 */ /* 0x000fe40000000000 */
[----:B------:R-:W-:Y:S02]  /*0390*/  FMUL R3, R3, 1.4426950216293334961 ;  /* 0x3fb8aa3b03037820 */ /* 0x000fe40000400000 */
[----:B------:R-:W-:-:S03]  /*03a0*/  FMUL R5, R4, 1.4426950216293334961 ;  /* 0x3fb8aa3b04057820 */ /* 0x000fc60000400000 */
[----:B------:R-:W-:Y:S02]  /*03b0*/  FSETP.GEU.AND P0, PT, R3, -126, PT ;  /* 0xc2fc00000300780b */ /* 0x000fe40003f0e000 */
[----:B------:R-:W-:-:S11]  /*03c0*/  FSETP.GEU.AND P1, PT, R5, -126, PT ;  /* 0xc2fc00000500780b */ /* 0x000fd60003f2e000 */
[----:B------:R-:W-:Y:S02]  /*03d0*/  @!P0 FMUL R3, R3, 0.5 ;  /* 0x3f00000003038820 */ /* 0x000fe40000400000 */
[----:B------:R-:W-:Y:S02]  /*03e0*/  @!P1 FMUL R5, R5, 0.5 ;  /* 0x3f00000005059820 */ /* 0x000fe40000400000 */
[----:B------:R-:W1:Y:S08]  /*03f0*/  MUFU.EX2 R4, R3 ;  /* 0x0000000300047308 */ /* 0x000e700000000800 */
[----:B------:R-:W2:Y:S01]  /*0400*/  MUFU.EX2 R6, R5 ;  /* 0x0000000500067308 */ /* 0x000ea20000000800 */
[----:B-1----:R-:W-:-:S04]  /*0410*/  @!P0 FMUL R4, R4, R4 ;  /* 0x0000000404048220 */ /* 0x002fc80000400000 */
[----:B------:R-:W-:Y:S01]  /*0420*/  FADD R10, R4, 1 ;  /* 0x3f800000040a7421 */ /* 0x000fe20000000000 */
[----:B--2---:R-:W-:-:S04]  /*0430*/  @!P1 FMUL R6, R6, R6 ;  /* 0x0000000606069220 */ /* 0x004fc80000400000 */
[----:B------:R-:W-:Y:S01]  /*0440*/  FADD R11, R6, 1 ;  /* 0x3f800000060b7421 */ /* 0x000fe20000000000 */
[----:B------:R-:W-:Y:S01]  /*0450*/  FSETP.GT.AND P0, PT, R10, 8.50705917302346158658e+37, PT ;  /* 0x7e8000000a00780b */ /* 0x000fe20003f04000 */
[----:B------:R-:W1:Y:S03]  /*0460*/  LDC.64 R6, c[0x0][0x210] ;  /* 0x00008400ff067b82 */ /* 0x000e660000000a00 */
[----:B------:R-:W-:-:S09]  /*0470*/  FSETP.GT.AND P1, PT, R11, 8.50705917302346158658e+37, PT ;  /* 0x7e8000000b00780b */ /* 0x000fd20003f24000 */
[----:B------:R-:W-:-:S04]  /*0480*/  @P0 FMUL R10, R10, 0.25 ;  /* 0x3e8000000a0a0820 */ /* 0x000fc80000400000 */
[----:B------:R-:W-:Y:S02]  /*0490*/  @P1 FMUL R11, R11, 0.25 ;  /* 0x3e8000000b0b1820 */ /* 0x000fe40000400000 */
[----:B------:R-:W2:Y:S08]  /*04a0*/  MUFU.RCP R10, R10 ;  /* 0x0000000a000a7308 */ /* 0x000eb00000001000 */
[----:B------:R-:W3:Y:S01]  /*04b0*/  MUFU.RCP R11, R11 ;  /* 0x0000000b000b7308 */ /* 0x000ee20000001000 */
[----:B------:R-:W-:-:S02]  /*04c0*/  FSEL R3, R2, 1, P0 ;  /* 0x3f80000002037808 */ /* 0x000fc40000000000 */
[----:B------:R-:W-:Y:S02]  /*04d0*/  FSEL R2, R2, 1, P1 ;  /* 0x3f80000002027808 */ /* 0x000fe40000800000 */
[----:B------:R-:W-:Y:S01]  /*04e0*/  IADD3 R4, P0, R0, UR6, RZ ;  /* 0x0000000600047c10 */ /* 0x000fe2000ff1e0ff */
[----:B--2---:R-:W-:-:S03]  /*04f0*/  FMUL R13, R10, R3 ;  /* 0x000000030a0d7220 */ /* 0x004fc60000400000 */
[----:B------:R-:W-:Y:S01]  /*0500*/  LEA.HI.X.SX32 R5, R0, UR7, 0x1, P0 ;  /* 0x0000000700057c11 */ /* 0x000fe200080f0eff */
[----:B------:R-:W-:Y:S01]  /*0510*/  FMUL R8, R8, R13 ;  /* 0x0000000d08087220 */ /* 0x000fe20000400000 */
[----:B---3--:R-:W-:Y:S01]  /*0520*/  FMUL R12, R11, R2 ;  /* 0x000000020b0c7220 */ /* 0x008fe20000400000 */
[----:B-1----:R-:W-:-:S04]  /*0530*/  IMAD.WIDE R2, R0, 0x4, R6 ;  /* 0x0000000400027825 */ /* 0x002fc800078e0206 */
[----:B------:R-:W-:-:S05]  /*0540*/  FMUL R9, R9, R12 ;  /* 0x0000000c09097220 */ /* 0x000fca0000400000 */
[----:B------:R-:W-:Y:S04]  /*0550*/  STG.E.64 desc[UR4][R2.64], R8 ;  /* 0x0000000802007986 */ /* 0x000fe8000c101b04 */
[----:B------:R-:W-:Y:S01]  /*0560*/  STG.E.U16 desc[UR4][R4.64], RZ ;  /* 0x000000ff04007986 */ /* 0x000fe2000c101504 */
[----:B------:R-:W-:Y:S05]  /*0570*/  EXIT ;  /* 0x000000000000794d */ /* 0x000fea0003800000 */
.L_x_0:
[----:B------:R-:W-:-:S00]  /*0580*/  BRA `(.L_x_0) ;  /* 0xfffffffc00fc7947 */ /* 0x000fc0000383ffff */
[----:B------:R-:W-:-:S00]  /*0590*/  NOP ;  /* 0x0000000000007918 */ /* 0x000fc00000000000 */
        /* <DEDUP_REMOVED lines=14> */
.L_x_1:


//--------------------- .nv.global.init           --------------------------
	.section	.nv.global.init,"aw",@progbits
.nv.global.init:
	.type		_$_str,@object
	.size		_$_str,(_$_str_$_2 - _$_str)
_$_str:
        /*0000*/ 	.byte	0x5f, 0x5f, 0x43, 0x55, 0x44, 0x41, 0x5f, 0x46, 0x54, 0x5a, 0x00
	.type		_$_str_$_2,@object
	.size		_$_str_$_2,(.L_1 - _$_str_$_2)
_$_str_$_2:
        /*000b*/ 	.byte	0x5f, 0x5f, 0x43, 0x55, 0x44, 0x41, 0x5f, 0x50, 0x52, 0x45, 0x43, 0x5f, 0x53, 0x51, 0x52, 0x54
        /*001b*/ 	.byte	0x00
.L_1:


//--------------------- .nv.constant0.triton_poi_fused__native_batch_norm_legit_no_training_max_pool2d_with_indices_mul_sigmoid_25 --------------------------
	.section	.nv.constant0.triton_poi_fused__native_batch_norm_legit_no_training_max_pool2d_with_indices_mul_sigmoid_25,"a",@progbits
	.sectionflags	@""
	.align	4
.nv.constant0.triton_poi_fused__native_batch_norm_legit_no_training_max_pool2d_with_indices_mul_sigmoid_25:
	.zero		588
